//
// Generated by NVIDIA NVVM Compiler
//
// Compiler Build ID: CL-36424714
// Cuda compilation tools, release 13.0, V13.0.88
// Based on NVVM 20.0.0
//

.version 9.0
.target sm_100
.address_size 64

	// .globl	_Z3maxPKiiPi

.visible .entry _Z3maxPKiiPi(
	.param .u64 .ptr .align 1 _Z3maxPKiiPi_param_0,
	.param .u32 _Z3maxPKiiPi_param_1,
	.param .u64 .ptr .align 1 _Z3maxPKiiPi_param_2
)
{
	.reg .pred 	%p<3>;
	.reg .b32 	%r<17>;
	.reg .b64 	%rd<7>;

	ld.param.u64 	%rd2, [_Z3maxPKiiPi_param_0];
	ld.param.u32 	%r8, [_Z3maxPKiiPi_param_1];
	ld.param.u64 	%rd3, [_Z3maxPKiiPi_param_2];
	mov.u32 	%r14, %tid.x;
	setp.ge.s32 	%p1, %r14, %r8;
	mov.b32 	%r16, 0;
	@%p1 bra 	$L__BB0_3;
	mov.u32 	%r2, %ntid.x;
	cvta.to.global.u64 	%rd1, %rd2;
	mov.b32 	%r16, 0;
$L__BB0_2:
	mul.wide.s32 	%rd4, %r14, 4;
	add.s64 	%rd5, %rd1, %rd4;
	ld.global.nc.u32 	%r11, [%rd5];
	abs.s32 	%r12, %r11;
	max.s32 	%r16, %r16, %r12;
	add.s32 	%r14, %r14, %r2;
	setp.lt.s32 	%p2, %r14, %r8;
	@%p2 bra 	$L__BB0_2;
$L__BB0_3:
	cvta.to.global.u64 	%rd6, %rd3;
	atom.global.max.s32 	%r13, [%rd6], %r16;
	bar.sync 	0;
	ret;

}


// ===== COMPILED SASS (sm_100) =====

	.target	sm_100

	.elftype	@"ET_EXEC"


//--------------------- .note.nv.tkinfo           --------------------------
	.section	.note.nv.tkinfo,"",@"SHT_NOTE"
	.sectionflags	@"SHF_NOTE_NV_TKINFO"
	.tkinfo
        /*0018*/ 	.word	0x00000002
        /*0030*/ 	.string	""
        /*0030*/ 	.string	"ptxas"
        /*0030*/ 	.string	"Cuda compilation tools, release 13.0, V13.0.88"
        /*0030*/ 	.string	"Build cuda_13.0.r13.0/compiler.36424714_0"
        /*0030*/ 	.string	"-arch sm_100 -m 64 "



//--------------------- .note.nv.cuinfo           --------------------------
	.section	.note.nv.cuinfo,"",@"SHT_NOTE"
	.sectionflags	@"SHF_NOTE_NV_CUINFO"
        /*0018*/ 	.short	0x0002
        /*001a*/ 	.short	0x0064
        /*001c*/ 	.short	0x0082
	.zero		2


//--------------------- .nv.info                  --------------------------
	.section	.nv.info,"",@"SHT_CUDA_INFO"
	.align	4


	//----- nvinfo : EIATTR_REGCOUNT
	.align		4
        /*0000*/ 	.byte	0x04, 0x2f
        /*0002*/ 	.short	(.L_1 - .L_0)
	.align		4
.L_0:
        /*0004*/ 	.word	index@(_Z3maxPKiiPi)
        /*0008*/ 	.word	0x0000000e


	//----- nvinfo : EIATTR_FRAME_SIZE
	.align		4
.L_1:
        /*000c*/ 	.byte	0x04, 0x11
        /*000e*/ 	.short	(.L_3 - .L_2)
	.align		4
.L_2:
        /*0010*/ 	.word	index@(_Z3maxPKiiPi)
        /*0014*/ 	.word	0x00000000


	//----- nvinfo : EIATTR_MIN_STACK_SIZE
	.align		4
.L_3:
        /*0018*/ 	.byte	0x04, 0x12
        /*001a*/ 	.short	(.L_5 - .L_4)
	.align		4
.L_4:
        /*001c*/ 	.word	index@(_Z3maxPKiiPi)
        /*0020*/ 	.word	0x00000000
.L_5:


//--------------------- .nv.compat                --------------------------
	.section	.nv.compat,"",@"SHT_CUDA_COMPAT_INFO"
	.align	4
        /*0000*/ 	.byte	0x02, 0x09, 0x00, 0x00, 0x02, 0x02, 0x01, 0x00, 0x02, 0x05, 0x05, 0x00, 0x03, 0x07, 0x01, 0x01
        /*0010*/ 	.byte	0x02, 0x03, 0x00, 0x00, 0x02, 0x06, 0x01, 0x00, 0x04, 0x0b, 0x08, 0x00, 0x09, 0x00, 0x00, 0x00
        /*0020*/ 	.byte	0x00, 0x00, 0x00, 0x00


//--------------------- .nv.info._Z3maxPKiiPi     --------------------------
	.section	.nv.info._Z3maxPKiiPi,"",@"SHT_CUDA_INFO"
	.sectionflags	@""
	.align	4


	//----- nvinfo : EIATTR_CUDA_API_VERSION
	.align		4
        /*0000*/ 	.byte	0x04, 0x37
        /*0002*/ 	.short	(.L_7 - .L_6)
.L_6:
        /*0004*/ 	.word	0x00000082


	//----- nvinfo : EIATTR_KPARAM_INFO
	.align		4
.L_7:
        /*0008*/ 	.byte	0x04, 0x17
        /*000a*/ 	.short	(.L_9 - .L_8)
.L_8:
        /*000c*/ 	.word	0x00000000
        /*0010*/ 	.short	0x0002
        /*0012*/ 	.short	0x0010
        /*0014*/ 	.byte	0x00, 0xf5, 0x21, 0x00


	//----- nvinfo : EIATTR_KPARAM_INFO
	.align		4
.L_9:
        /*0018*/ 	.byte	0x04, 0x17
        /*001a*/ 	.short	(.L_11 - .L_10)
.L_10:
        /*001c*/ 	.word	0x00000000
        /*0020*/ 	.short	0x0001
        /*0022*/ 	.short	0x0008
        /*0024*/ 	.byte	0x00, 0xf0, 0x11, 0x00


	//----- nvinfo : EIATTR_KPARAM_INFO
	.align		4
.L_11:
        /*0028*/ 	.byte	0x04, 0x17
        /*002a*/ 	.short	(.L_13 - .L_12)
.L_12:
        /*002c*/ 	.word	0x00000000
        /*0030*/ 	.short	0x0000
        /*0032*/ 	.short	0x0000
        /*0034*/ 	.byte	0x00, 0xf5, 0x21, 0x00


	//----- nvinfo : EIATTR_SPARSE_MMA_MASK
	.align		4
.L_13:
        /*0038*/ 	.byte	0x03, 0x50
        /*003a*/ 	.short	0x0000


	//----- nvinfo : EIATTR_MAXREG_COUNT
	.align		4
        /*003c*/ 	.byte	0x03, 0x1b
        /*003e*/ 	.short	0x00ff


	//----- nvinfo : EIATTR_NUM_BARRIERS
	.align		4
        /*0040*/ 	.byte	0x02, 0x4c
        /*0042*/ 	.byte	0x01
	.zero		1


	//----- nvinfo : EIATTR_MERCURY_ISA_VERSION
	.align		4
        /*0044*/ 	.byte	0x03, 0x5f
        /*0046*/ 	.short	0x0101


	//----- nvinfo : EIATTR_INT_WARP_WIDE_INSTR_OFFSETS
	.align		4
        /*0048*/ 	.byte	0x04, 0x31
        /*004a*/ 	.short	(.L_15 - .L_14)


	//   ....[0]....
.L_14:
        /*004c*/ 	.word	0x00000150


	//   ....[1]....
        /*0050*/ 	.word	0x00000160


	//----- nvinfo : EIATTR_VRC_CTA_INIT_COUNT
	.align		4
.L_15:
        /*0054*/ 	.byte	0x02, 0x4a
	.zero		1
	.zero		1


	//----- nvinfo : EIATTR_EXIT_INSTR_OFFSETS
	.align		4
        /*0058*/ 	.byte	0x04, 0x1c
        /*005a*/ 	.short	(.L_17 - .L_16)


	//   ....[0]....
.L_16:
        /*005c*/ 	.word	0x000001c0


	//----- nvinfo : EIATTR_CRS_STACK_SIZE
	.align		4
.L_17:
        /*0060*/ 	.byte	0x04, 0x1e
        /*0062*/ 	.short	(.L_19 - .L_18)
.L_18:
        /*0064*/ 	.word	0x00000000


	//----- nvinfo : EIATTR_CBANK_PARAM_SIZE
	.align		4
.L_19:
        /*0068*/ 	.byte	0x03, 0x19
        /*006a*/ 	.short	0x0018


	//----- nvinfo : EIATTR_PARAM_CBANK
	.align		4
        /*006c*/ 	.byte	0x04, 0x0a
        /*006e*/ 	.short	(.L_21 - .L_20)
	.align		4
.L_20:
        /*0070*/ 	.word	index@(.nv.constant0._Z3maxPKiiPi)
        /*0074*/ 	.short	0x0380
        /*0076*/ 	.short	0x0018


	//----- nvinfo : EIATTR_SW_WAR
	.align		4
.L_21:
        /*0078*/ 	.byte	0x04, 0x36
        /*007a*/ 	.short	(.L_23 - .L_22)
.L_22:
        /*007c*/ 	.word	0x00000008
.L_23:


//--------------------- .nv.callgraph             --------------------------
	.section	.nv.callgraph,"",@"SHT_CUDA_CALLGRAPH"
	.align	4
	.sectionentsize	8
	.align		4
        /*0000*/ 	.word	0x00000000
	.align		4
        /*0004*/ 	.word	0xffffffff
	.align		4
        /*0008*/ 	.word	0x00000000
	.align		4
        /*000c*/ 	.word	0xfffffffe
	.align		4
        /*0010*/ 	.word	0x00000000
	.align		4
        /*0014*/ 	.word	0xfffffffd
	.align		4
        /*0018*/ 	.word	0x00000000
	.align		4
        /*001c*/ 	.word	0xfffffffc


//--------------------- .text._Z3maxPKiiPi        --------------------------
	.section	.text._Z3maxPKiiPi,"ax",@progbits
	.align	128
        .global         _Z3maxPKiiPi
        .type           _Z3maxPKiiPi,@function
        .size           _Z3maxPKiiPi,(.L_x_4 - _Z3maxPKiiPi)
        .other          _Z3maxPKiiPi,@"STO_CUDA_ENTRY STV_DEFAULT"
_Z3maxPKiiPi:
.text._Z3maxPKiiPi:
[----:B------:R-:W-:Y:S01]  /*0000*/  LDC R1, c[0x0][0x37c] ;  /* 0x0000df00ff017b82 */ /* 0x000fe20000000800 */
[----:B------:R-:W0:Y:S01]  /*0010*/  S2R R9, SR_TID.X ;  /* 0x0000000000097919 */ /* 0x000e220000002100 */
[----:B------:R-:W0:Y:S06]  /*0020*/  LDCU UR5, c[0x0][0x388] ;  /* 0x00007100ff0577ac */ /* 0x000e2c0008000800 */
[----:B------:R-:W1:Y:S01]  /*0030*/  LDC.64 R4, c[0x0][0x390] ;  /* 0x0000e400ff047b82 */ /* 0x000e620000000a00 */
[----:B------:R-:W-:Y:S01]  /*0040*/  BSSY.RECONVERGENT B0, `(.L_x_0) ;  /* 0x0000010000007945 */ /* 0x000fe20003800200 */
[----:B------:R-:W2:Y:S01]  /*0050*/  S2R R10, SR_LANEID ;  /* 0x00000000000a7919 */ /* 0x000ea20000000000 */
[----:B------:R-:W3:Y:S01]  /*0060*/  LDCU.64 UR6, c[0x0][0x358] ;  /* 0x00006b00ff0677ac */ /* 0x000ee20008000a00 */
[----:B------:R-:W-:Y:S01]  /*0070*/  IMAD.MOV.U32 R0, RZ, RZ, RZ ;  /* 0x000000ffff007224 */ /* 0x000fe200078e00ff */
[----:B0-----:R-:W-:-:S13]  /*0080*/  ISETP.GE.AND P0, PT, R9, UR5, PT ;  /* 0x0000000509007c0c */ /* 0x001fda000bf06270 */
[----:B--23--:R-:W-:Y:S05]  /*0090*/  @P0 BRA `(.L_x_1) ;  /* 0x0000000000280947 */ /* 0x00cfea0003800000 */
[----:B------:R-:W0:Y:S01]  /*00a0*/  LDC R8, c[0x0][0x360] ;  /* 0x0000d800ff087b82 */ /* 0x000e220000000800 */
[----:B------:R-:W-:-:S07]  /*00b0*/  IMAD.MOV.U32 R0, RZ, RZ, RZ ;  /* 0x000000ffff007224 */ /* 0x000fce00078e00ff */
[----:B------:R-:W2:Y:S02]  /*00c0*/  LDC.64 R6, c[0x0][0x380] ;  /* 0x0000e000ff067b82 */ /* 0x000ea40000000a00 */
.L_x_2:
[----:B--2---:R-:W-:-:S06]  /*00d0*/  IMAD.WIDE R2, R9, 0x4, R6 ;  /* 0x0000000409027825 */ /* 0x004fcc00078e0206 */
[----:B------:R-:W2:Y:S01]  /*00e0*/  LDG.E.CONSTANT R2, desc[UR6][R2.64] ;  /* 0x0000000602027981 */ /* 0x000ea2000c1e9900 */
[----:B0-----:R-:W-:-:S05]  /*00f0*/  IMAD.IADD R9, R8, 0x1, R9 ;  /* 0x0000000108097824 */ /* 0x001fca00078e0209 */
[----:B------:R-:W-:Y:S02]  /*0100*/  ISETP.GE.AND P0, PT, R9, UR5, PT ;  /* 0x0000000509007c0c */ /* 0x000fe4000bf06270 */
[----:B--2---:R-:W-:-:S04]  /*0110*/  IABS R11, R2 ;  /* 0x00000002000b7213 */ /* 0x004fc80000000000 */
[----:B------:R-:W-:-:S07]  /*0120*/  VIMNMX R0, PT, PT, R0, R11, !PT ;  /* 0x0000000b00007248 */ /* 0x000fce0007fe0100 */
[----:B------:R-:W-:Y:S05]  /*0130*/  @!P0 BRA `(.L_x_2) ;  /* 0xfffffffc00e48947 */ /* 0x000fea000383ffff */
.L_x_1:
[----:B------:R-:W-:Y:S05]  /*0140*/  BSYNC.RECONVERGENT B0 ;  /* 0x0000000000007941 */ /* 0x000fea0003800200 */
.L_x_0:
[----:B------:R-:W-:Y:S01]  /*0150*/  VOTEU.ANY UR4, UPT, PT ;  /* 0x0000000000047886 */ /* 0x000fe200038e0100 */
[----:B------:R-:W-:Y:S01]  /*0160*/  CREDUX.MAX.S32 UR8, R0 ;  /* 0x00000000000872cc */ /* 0x000fe20000000200 */
[----:B------:R-:W-:-:S06]  /*0170*/  UFLO.U32 UR4, UR4 ;  /* 0x00000004000472bd */ /* 0x000fcc00080e0000 */
[----:B------:R-:W-:-:S06]  /*0180*/  ISETP.EQ.U32.AND P0, PT, R10, UR4, PT ;  /* 0x000000040a007c0c */ /* 0x000fcc000bf02070 */
[----:B------:R-:W-:-:S07]  /*0190*/  IMAD.U32 R3, RZ, RZ, UR8 ;  /* 0x00000008ff037e24 */ /* 0x000fce000f8e00ff */
[----:B-1----:R-:W-:Y:S01]  /*01a0*/  @P0 REDG.E.MAX.S32.STRONG.GPU desc[UR6][R4.64], R3 ;  /* 0x000000030400098e */ /* 0x002fe2000d12e306 */
[----:B------:R-:W-:Y:S06]  /*01b0*/  BAR.SYNC.DEFER_BLOCKING 0x0 ;  /* 0x0000000000007b1d */ /* 0x000fec0000010000 */
[----:B------:R-:W-:Y:S05]  /*01c0*/  EXIT ;  /* 0x000000000000794d */ /* 0x000fea0003800000 */
.L_x_3:
[----:B------:R-:W-:-:S00]  /*01d0*/  BRA `(.L_x_3) ;  /* 0xfffffffc00fc7947 */ /* 0x000fc0000383ffff */
[----:B------:R-:W-:-:S00]  /*01e0*/  NOP ;  /* 0x0000000000007918 */ /* 0x000fc00000000000 */
        /* <DEDUP_REMOVED lines=9> */
.L_x_4:


//--------------------- .nv.shared.reserved.0     --------------------------
	.section	.nv.shared.reserved.0,"aw",@nobits
	.weak		__nv_reservedSMEM_offset_0_alias
	.size		__nv_reservedSMEM_offset_0_alias, 0, 64
	.other		__nv_reservedSMEM_offset_0_alias,@"STO_CUDA_RESERVED_SHARED STV_DEFAULT"
__nv_reservedSMEM_offset_0_alias:
	.zero		0
	.zero		64


//--------------------- .nv.constant0._Z3maxPKiiPi --------------------------
	.section	.nv.constant0._Z3maxPKiiPi,"a",@progbits
	.sectionflags	@""
	.align	4
.nv.constant0._Z3maxPKiiPi:
	.zero		920


//--------------------- SYMBOLS --------------------------

	.type		.nv.reservedSmem.offset0,@object
	.size		.nv.reservedSmem.offset0,0x4
